	.headerflags	@"EF_CUDA_TEXMODE_UNIFIED EF_CUDA_64BIT_ADDRESS EF_CUDA_ACCELERATORS EF_CUDA_SM90 EF_CUDA_VIRTUAL_SM(EF_CUDA_SM90)"
	.elftype	@"ET_EXEC"


//--------------------- .nv.info                  --------------------------
	.section	.nv.info,"",@"SHT_CUDA_INFO"
	.align	4


	//----- nvinfo : EIATTR_REGCOUNT
	.align		4
        /*0000*/ 	.byte	0x04, 0x2f
        /*0002*/ 	.short	(.L_3 - .L_2)
	.align		4
.L_2:
        /*0004*/ 	.word	index@(triton_poi_fused__native_batch_norm_legit_no_training_convolution_relu_9)
        /*0008*/ 	.word	0x00000020


	//----- nvinfo : EIATTR_MIN_STACK_SIZE
	.align		4
.L_3:
        /*000c*/ 	.byte	0x04, 0x12
        /*000e*/ 	.short	(.L_5 - .L_4)
	.align		4
.L_4:
        /*0010*/ 	.word	index@(triton_poi_fused__native_batch_norm_legit_no_training_convolution_relu_9)
        /*0014*/ 	.word	0x00000000


	//----- nvinfo : EIATTR_FRAME_SIZE
	.align		4
.L_5:
        /*0018*/ 	.byte	0x04, 0x11
        /*001a*/ 	.short	(.L_7 - .L_6)
	.align		4
.L_6:
        /*001c*/ 	.word	index@(triton_poi_fused__native_batch_norm_legit_no_training_convolution_relu_9)
        /*0020*/ 	.word	0x00000000


	//----- nvinfo : EIATTR_MIN_STACK_SIZE
	.align		4
.L_7:
        /*0024*/ 	.byte	0x04, 0x12
        /*0026*/ 	.short	(.L_9 - .L_8)
	.align		4
.L_8:
        /*0028*/ 	.word	index@(triton_poi_fused__native_batch_norm_legit_no_training_convolution_relu_9)
        /*002c*/ 	.word	0x00000000
.L_9:


//--------------------- .nv.info.triton_poi_fused__native_batch_norm_legit_no_training_convolution_relu_9 --------------------------
	.section	.nv.info.triton_poi_fused__native_batch_norm_legit_no_training_convolution_relu_9,"",@"SHT_CUDA_INFO"
	.sectionflags	@""
	.align	4


	//----- nvinfo : EIATTR_CUDA_API_VERSION
	.align		4
        /*0000*/ 	.byte	0x04, 0x37
        /*0002*/ 	.short	(.L_11 - .L_10)
.L_10:
        /*0004*/ 	.word	0x0000007c


	//----- nvinfo : EIATTR_KPARAM_INFO
	.align		4
.L_11:
        /*0008*/ 	.byte	0x04, 0x17
        /*000a*/ 	.short	(.L_13 - .L_12)
.L_12:
        /*000c*/ 	.word	0x00000000
        /*0010*/ 	.short	0x0007
        /*0012*/ 	.short	0x0038
        /*0014*/ 	.byte	0x00, 0xf0, 0x11, 0x00


	//----- nvinfo : EIATTR_KPARAM_INFO
	.align		4
.L_13:
        /*0018*/ 	.byte	0x04, 0x17
        /*001a*/ 	.short	(.L_15 - .L_14)
.L_14:
        /*001c*/ 	.word	0x00000000
        /*0020*/ 	.short	0x0006
        /*0022*/ 	.short	0x0030
        /*0024*/ 	.byte	0x00, 0xf4, 0x21, 0x00


	//----- nvinfo : EIATTR_KPARAM_INFO
	.align		4
.L_15:
        /*0028*/ 	.byte	0x04, 0x17
        /*002a*/ 	.short	(.L_17 - .L_16)
.L_16:
        /*002c*/ 	.word	0x00000000
        /*0030*/ 	.short	0x0005
        /*0032*/ 	.short	0x0028
        /*0034*/ 	.byte	0x00, 0xf4, 0x21, 0x00


	//----- nvinfo : EIATTR_KPARAM_INFO
	.align		4
.L_17:
        /*0038*/ 	.byte	0x04, 0x17
        /*003a*/ 	.short	(.L_19 - .L_18)
.L_18:
        /*003c*/ 	.word	0x00000000
        /*0040*/ 	.short	0x0004
        /*0042*/ 	.short	0x0020
        /*0044*/ 	.byte	0x00, 0xf4, 0x21, 0x00


	//----- nvinfo : EIATTR_KPARAM_INFO
	.align		4
.L_19:
        /*0048*/ 	.byte	0x04, 0x17
        /*004a*/ 	.short	(.L_21 - .L_20)
.L_20:
        /*004c*/ 	.word	0x00000000
        /*0050*/ 	.short	0x0003
        /*0052*/ 	.short	0x0018
        /*0054*/ 	.byte	0x00, 0xf4, 0x21, 0x00


	//----- nvinfo : EIATTR_KPARAM_INFO
	.align		4
.L_21:
        /*0058*/ 	.byte	0x04, 0x17
        /*005a*/ 	.short	(.L_23 - .L_22)
.L_22:
        /*005c*/ 	.word	0x00000000
        /*0060*/ 	.short	0x0002
        /*0062*/ 	.short	0x0010
        /*0064*/ 	.byte	0x00, 0xf4, 0x21, 0x00


	//----- nvinfo : EIATTR_KPARAM_INFO
	.align		4
.L_23:
        /*0068*/ 	.byte	0x04, 0x17
        /*006a*/ 	.short	(.L_25 - .L_24)
.L_24:
        /*006c*/ 	.word	0x00000000
        /*0070*/ 	.short	0x0001
        /*0072*/ 	.short	0x0008
        /*0074*/ 	.byte	0x00, 0xf4, 0x21, 0x00


	//----- nvinfo : EIATTR_KPARAM_INFO
	.align		4
.L_25:
        /*0078*/ 	.byte	0x04, 0x17
        /*007a*/ 	.short	(.L_27 - .L_26)
.L_26:
        /*007c*/ 	.word	0x00000000
        /*0080*/ 	.short	0x0000
        /*0082*/ 	.short	0x0000
        /*0084*/ 	.byte	0x00, 0xf4, 0x21, 0x00


	//----- nvinfo : EIATTR_SPARSE_MMA_MASK
	.align		4
.L_27:
        /*0088*/ 	.byte	0x03, 0x50
        /*008a*/ 	.short	0x0000


	//----- nvinfo : EIATTR_MAXREG_COUNT
	.align		4
        /*008c*/ 	.byte	0x03, 0x1b
        /*008e*/ 	.short	0x00ff


	//----- nvinfo : EIATTR_EXIT_INSTR_OFFSETS
	.align		4
        /*0090*/ 	.byte	0x04, 0x1c
        /*0092*/ 	.short	(.L_29 - .L_28)


	//   ....[0]....
.L_28:
        /*0094*/ 	.word	0x000007e0


	//----- nvinfo : EIATTR_REQNTID
	.align		4
.L_29:
        /*0098*/ 	.byte	0x04, 0x10
        /*009a*/ 	.short	(.L_31 - .L_30)
.L_30:
        /*009c*/ 	.word	0x00000080
        /*00a0*/ 	.word	0x00000001
        /*00a4*/ 	.word	0x00000001


	//----- nvinfo : EIATTR_CBANK_PARAM_SIZE
	.align		4
.L_31:
        /*00a8*/ 	.byte	0x03, 0x19
        /*00aa*/ 	.short	0x003c


	//----- nvinfo : EIATTR_PARAM_CBANK
	.align		4
        /*00ac*/ 	.byte	0x04, 0x0a
        /*00ae*/ 	.short	(.L_33 - .L_32)
	.align		4
.L_32:
        /*00b0*/ 	.word	index@(.nv.constant0.triton_poi_fused__native_batch_norm_legit_no_training_convolution_relu_9)
        /*00b4*/ 	.short	0x0210
        /*00b6*/ 	.short	0x003c


	//----- nvinfo : EIATTR_SW_WAR
	.align		4
.L_33:
        /*00b8*/ 	.byte	0x04, 0x36
        /*00ba*/ 	.short	(.L_35 - .L_34)
.L_34:
        /*00bc*/ 	.word	0x00000008
.L_35:


//--------------------- .nv.callgraph             --------------------------
	.section	.nv.callgraph,"",@"SHT_CUDA_CALLGRAPH"
	.align	4
	.sectionentsize	8
	.align		4
        /*0000*/ 	.word	0x00000000
	.align		4
        /*0004*/ 	.word	0xffffffff
	.align		4
        /*0008*/ 	.word	0x00000000
	.align		4
        /*000c*/ 	.word	0xfffffffe
	.align		4
        /*0010*/ 	.word	0x00000000
	.align		4
        /*0014*/ 	.word	0xfffffffd
	.align		4
        /*0018*/ 	.word	0x00000000
	.align		4
        /*001c*/ 	.word	0xfffffffc


//--------------------- .nv.constant4             --------------------------
	.section	.nv.constant4,"a",@progbits
	.align	8
	.align		8
.nv.constant4:
        /*0000*/ 	.dword	_$_str
	.align		8
        /*0008*/ 	.dword	_$_str_$_2


//--------------------- .text.triton_poi_fused__native_batch_norm_legit_no_training_convolution_relu_9 --------------------------
	.section	.text.triton_poi_fused__native_batch_norm_legit_no_training_convolution_relu_9,"ax",@progbits
	.align	128
        .global         triton_poi_fused__native_batch_norm_legit_no_training_convolution_relu_9
        .type           triton_poi_fused__native_batch_norm_legit_no_training_convolution_relu_9,@function
        .size           triton_poi_fused__native_batch_norm_legit_no_training_convolution_relu_9,(.L_x_1 - triton_poi_fused__native_batch_norm_legit_no_training_convolution_relu_9)
        .other          triton_poi_fused__native_batch_norm_legit_no_training_convolution_relu_9,@"STO_CUDA_ENTRY STV_DEFAULT"
triton_poi_fused__native_batch_norm_legit_no_training_convolution_relu_9:
.text.triton_poi_fused__native_batch_norm_legit_no_training_convolution_relu_9:
[----:B------:R-:W-:Y:S01]  /*0000*/  LDC R1, c[0x0][0x28] ;  /* 0x00000a00ff017b82 */ /* 0x000fe20000000800 */
[----:B------:R-:W1:Y:S07]  /*0010*/  S2R R0, SR_TID.X ;  /* 0x0000000000007919 */ /* 0x000e6e0000002100 */
[----:B------:R-:W2:Y:S01]  /*0020*/  LDC.64 R4, c[0x0][0x228] ;  /* 0x00008a00ff047b82 */ /* 0x000ea20000000a00 */
[----:B------:R-:W-:Y:S01]  /*0030*/  ULDC.64 UR4, c[0x0][0x208] ;  /* 0x0000820000047ab9 */ /* 0x000fe20000000a00 */
[----:B------:R-:W3:Y:S06]  /*0040*/  S2R R7, SR_CTAID.X ;  /* 0x0000000000077919 */ /* 0x000eec0000002500 */
[----:B------:R-:W4:Y:S08]  /*0050*/  LDC.64 R16, c[0x0][0x218] ;  /* 0x00008600ff107b82 */ /* 0x000f300000000a00 */
[----:B------:R-:W5:Y:S01]  /*0060*/  LDC.64 R28, c[0x0][0x210] ;  /* 0x00008400ff1c7b82 */ /* 0x000f620000000a00 */
[----:B-1----:R-:W-:-:S02]  /*0070*/  SHF.L.U32 R0, R0, 0x2, RZ ;  /* 0x0000000200007819 */ /* 0x002fc400000006ff */
[----:B---3--:R-:W-:Y:S02]  /*0080*/  SHF.R.S32.HI R3, RZ, 0x15, R7 ;  /* 0x00000015ff037819 */ /* 0x008fe40000011407 */
[----:B------:R-:W-:Y:S02]  /*0090*/  LOP3.LUT R0, R0, 0x1fc, RZ, 0xc0, !PT ;  /* 0x000001fc00007812 */ /* 0x000fe400078ec0ff */
[----:B------:R-:W-:Y:S02]  /*00a0*/  SGXT R3, R3, 0x1 ;  /* 0x000000010303781a */ /* 0x000fe40000000200 */
[----:B------:R-:W-:-:S04]  /*00b0*/  LEA R0, R7, R0, 0xa ;  /* 0x0000000007007211 */ /* 0x000fc800078e50ff */
[----:B------:R-:W-:-:S04]  /*00c0*/  LEA.HI R3, R3, R0, RZ, 0x5 ;  /* 0x0000000003037211 */ /* 0x000fc800078f28ff */
[----:B------:R-:W-:-:S04]  /*00d0*/  LOP3.LUT R3, R3, 0xffffffe0, RZ, 0xc0, !PT ;  /* 0xffffffe003037812 */ /* 0x000fc800078ec0ff */
[----:B------:R-:W-:Y:S01]  /*00e0*/  IADD3 R24, R0, -R3, RZ ;  /* 0x8000000300187210 */ /* 0x000fe20007ffe0ff */
[----:B-----5:R-:W-:Y:S01]  /*00f0*/  IMAD.WIDE R28, R0, 0x4, R28 ;  /* 0x00000004001c7825 */ /* 0x020fe200078e021c */
[----:B------:R-:W1:Y:S03]  /*0100*/  LDC.64 R2, c[0x0][0x220] ;  /* 0x00008800ff027b82 */ /* 0x000e660000000a00 */
[C---:B--2---:R-:W-:Y:S01]  /*0110*/  IMAD.WIDE R4, R24.reuse, 0x4, R4 ;  /* 0x0000000418047825 */ /* 0x044fe200078e0204 */
[----:B------:R-:W2:Y:S03]  /*0120*/  LDG.E.128 R12, desc[UR4][R28.64+0x800] ;  /* 0x000800041c0c7981 */ /* 0x000ea6000c1e1d00 */
[C---:B----4-:R-:W-:Y:S01]  /*0130*/  IMAD.WIDE R16, R24.reuse, 0x4, R16 ;  /* 0x0000000418107825 */ /* 0x050fe200078e0210 */
[----:B------:R-:W3:Y:S04]  /*0140*/  LDG.E.128 R20, desc[UR4][R28.64] ;  /* 0x000000041c147981 */ /* 0x000ee8000c1e1d00 */
[----:B------:R-:W4:Y:S04]  /*0150*/  LDG.E.EL.128 R4, desc[UR4][R4.64] ;  /* 0x0000000404047981 */ /* 0x000f28000c2e1d00 */
[----:B------:R-:W2:Y:S01]  /*0160*/  LDG.E.EL.128 R16, desc[UR4][R16.64] ;  /* 0x0000000410107981 */ /* 0x000ea2000c2e1d00 */
[----:B-1----:R-:W-:-:S05]  /*0170*/  IMAD.WIDE R2, R24, 0x4, R2 ;  /* 0x0000000418027825 */ /* 0x002fca00078e0202 */
[----:B------:R1:W5:Y:S02]  /*0180*/  LDG.E.EL.128 R8, desc[UR4][R2.64] ;  /* 0x0000000402087981 */ /* 0x000364000c2e1d00 */
[----:B-1----:R-:W-:Y:S01]  /*0190*/  HFMA2.MMA R2, -RZ, RZ, 1.625, 0 ;  /* 0x3e800000ff027435 */ /* 0x002fe200000001ff */
[----:B----4-:R-:W-:Y:S01]  /*01a0*/  FADD R4, R4, 9.9999997473787516356e-06 ;  /* 0x3727c5ac04047421 */ /* 0x010fe20000000000 */
[----:B------:R-:W-:-:S03]  /*01b0*/  FADD R5, R5, 9.9999997473787516356e-06 ;  /* 0x3727c5ac05057421 */ /* 0x000fc60000000000 */
[----:B------:R-:W1:Y:S08]  /*01c0*/  MUFU.SQRT R25, R4 ;  /* 0x0000000400197308 */ /* 0x000e700000002000 */
[----:B------:R-:W4:Y:S01]  /*01d0*/  MUFU.SQRT R26, R5 ;  /* 0x00000005001a7308 */ /* 0x000f220000002000 */
[----:B------:R-:W-:Y:S01]  /*01e0*/  FADD R6, R6, 9.9999997473787516356e-06 ;  /* 0x3727c5ac06067421 */ /* 0x000fe20000000000 */
[----:B-1----:R-:W-:-:S02]  /*01f0*/  FSETP.GT.AND P0, PT, R25, 8.50705917302346158658e+37, PT ;  /* 0x7e8000001900780b */ /* 0x002fc40003f04000 */
[C---:B------:R-:W-:Y:S02]  /*0200*/  FSETP.GEU.AND P3, PT, R25.reuse, 1.175494350822287508e-38, PT ;  /* 0x008000001900780b */ /* 0x040fe40003f6e000 */
[C---:B----4-:R-:W-:Y:S02]  /*0210*/  FSETP.GT.AND P1, PT, R26.reuse, 8.50705917302346158658e+37, PT ;  /* 0x7e8000001a00780b */ /* 0x050fe40003f24000 */
[----:B------:R-:W-:Y:S01]  /*0220*/  FSETP.GEU.AND P4, PT, R26, 1.175494350822287508e-38, PT ;  /* 0x008000001a00780b */ /* 0x000fe20003f8e000 */
[----:B------:R-:W1:Y:S06]  /*0230*/  MUFU.SQRT R6, R6 ;  /* 0x0000000600067308 */ /* 0x000e6c0000002000 */
[----:B------:R-:W-:-:S04]  /*0240*/  @P0 FMUL R25, R25, 0.25 ;  /* 0x3e80000019190820 */ /* 0x000fc80000400000 */
[----:B------:R-:W-:Y:S01]  /*0250*/  @!P3 FMUL R25, R25, 16777216 ;  /* 0x4b8000001919b820 */ /* 0x000fe20000400000 */
[----:B------:R-:W-:-:S04]  /*0260*/  @P1 FMUL R26, R26, 0.25 ;  /* 0x3e8000001a1a1820 */ /* 0x000fc80000400000 */
[----:B------:R-:W-:Y:S01]  /*0270*/  @!P4 FMUL R26, R26, 16777216 ;  /* 0x4b8000001a1ac820 */ /* 0x000fe20000400000 */
[----:B------:R-:W4:Y:S01]  /*0280*/  MUFU.RCP R25, R25 ;  /* 0x0000001900197308 */ /* 0x000f220000001000 */
[----:B-1----:R-:W-:Y:S02]  /*0290*/  FSETP.GT.AND P2, PT, R6, 8.50705917302346158658e+37, PT ;  /* 0x7e8000000600780b */ /* 0x002fe40003f44000 */
[----:B------:R-:W-:-:S05]  /*02a0*/  FSEL R4, R2, 1, P0 ;  /* 0x3f80000002047808 */ /* 0x000fca0000000000 */
[----:B------:R-:W1:Y:S01]  /*02b0*/  MUFU.RCP R26, R26 ;  /* 0x0000001a001a7308 */ /* 0x000e620000001000 */
[----:B------:R-:W-:Y:S02]  /*02c0*/  FSETP.GEU.AND P5, PT, R6, 1.175494350822287508e-38, PT ;  /* 0x008000000600780b */ /* 0x000fe40003fae000 */
[----:B------:R-:W-:Y:S01]  /*02d0*/  FSEL R3, R2, 1, P1 ;  /* 0x3f80000002037808 */ /* 0x000fe20000800000 */
[----:B------:R-:W-:-:S04]  /*02e0*/  @!P3 FMUL R4, R4, 16777216 ;  /* 0x4b8000000404b820 */ /* 0x000fc80000400000 */
[----:B------:R-:W-:Y:S01]  /*02f0*/  @!P4 FMUL R3, R3, 16777216 ;  /* 0x4b8000000303c820 */ /* 0x000fe20000400000 */
[----:B----4-:R-:W-:Y:S01]  /*0300*/  FMUL R5, R25, R4 ;  /* 0x0000000419057220 */ /* 0x010fe20000400000 */
[----:B------:R-:W-:Y:S01]  /*0310*/  @P2 FMUL R6, R6, 0.25 ;  /* 0x3e80000006062820 */ /* 0x000fe20000400000 */
[--C-:B--2---:R-:W-:Y:S01]  /*0320*/  FADD R15, R15, R19.reuse ;  /* 0x000000130f0f7221 */ /* 0x104fe20000000000 */
[--C-:B------:R-:W-:Y:S01]  /*0330*/  FADD R14, R14, R18.reuse ;  /* 0x000000120e0e7221 */ /* 0x100fe20000000000 */
[----:B---3--:R-:W-:Y:S01]  /*0340*/  FADD R19, R23, R19 ;  /* 0x0000001317137221 */ /* 0x008fe20000000000 */
[----:B------:R-:W-:Y:S01]  /*0350*/  FADD R18, R22, R18 ;  /* 0x0000001216127221 */ /* 0x000fe20000000000 */
[----:B-1----:R-:W-:Y:S01]  /*0360*/  FMUL R4, R26, R3 ;  /* 0x000000031a047220 */ /* 0x002fe20000400000 */
[----:B------:R-:W1:Y:S01]  /*0370*/  LDC.64 R22, c[0x0][0x238] ;  /* 0x00008e00ff167b82 */ /* 0x000e620000000a00 */
[----:B------:R-:W-:-:S07]  /*0380*/  @!P5 FMUL R6, R6, 16777216 ;  /* 0x4b8000000606d820 */ /* 0x000fce0000400000 */
[----:B------:R-:W2:Y:S01]  /*0390*/  LDC.64 R26, c[0x0][0x230] ;  /* 0x00008c00ff1a7b82 */ /* 0x000ea20000000a00 */
[----:B------:R-:W3:Y:S01]  /*03a0*/  MUFU.RCP R6, R6 ;  /* 0x0000000600067308 */ /* 0x000ee20000001000 */
[----:B------:R-:W-:Y:S01]  /*03b0*/  FSEL R3, R2, 1, P2 ;  /* 0x3f80000002037808 */ /* 0x000fe20001000000 */
[--C-:B------:R-:W-:Y:S01]  /*03c0*/  FADD R12, R12, R16.reuse ;  /* 0x000000100c0c7221 */ /* 0x100fe20000000000 */
[----:B------:R-:W-:Y:S01]  /*03d0*/  FADD R16, R20, R16 ;  /* 0x0000001014107221 */ /* 0x000fe20000000000 */
[--C-:B------:R-:W-:Y:S02]  /*03e0*/  FADD R13, R13, R17.reuse ;  /* 0x000000110d0d7221 */ /* 0x100fe40000000000 */
[----:B------:R-:W-:Y:S01]  /*03f0*/  @!P5 FMUL R3, R3, 16777216 ;  /* 0x4b8000000303d820 */ /* 0x000fe20000400000 */
[----:B------:R-:W-:-:S03]  /*0400*/  FADD R17, R21, R17 ;  /* 0x0000001115117221 */ /* 0x000fc60000000000 */
[----:B---3--:R-:W-:Y:S01]  /*0410*/  FMUL R3, R6, R3 ;  /* 0x0000000306037220 */ /* 0x008fe20000400000 */
[C---:B-----5:R-:W-:Y:S01]  /*0420*/  FADD R6, -R8.reuse, R12 ;  /* 0x0000000c08067221 */ /* 0x060fe20000000100 */
[----:B------:R-:W-:Y:S01]  /*0430*/  FADD R8, -R8, R16 ;  /* 0x0000001008087221 */ /* 0x000fe20000000100 */
[----:B--2---:R-:W-:-:S04]  /*0440*/  IMAD.WIDE R20, R24, 0x4, R26 ;  /* 0x0000000418147825 */ /* 0x004fc800078e021a */
[----:B-1----:R-:W-:-:S04]  /*0450*/  IMAD.WIDE R24, R24, 0x4, R22 ;  /* 0x0000000418187825 */ /* 0x002fc800078e0216 */
[----:B------:R-:W-:Y:S01]  /*0460*/  FADD R23, -R9, R13 ;  /* 0x0000000d09177221 */ /* 0x000fe20000000100 */
[C---:B------:R-:W-:Y:S01]  /*0470*/  FMUL R6, R5.reuse, R6 ;  /* 0x0000000605067220 */ /* 0x040fe20000400000 */
[----:B------:R-:W-:Y:S02]  /*0480*/  FMUL R5, R5, R8 ;  /* 0x0000000805057220 */ /* 0x000fe40000400000 */
[----:B------:R-:W-:Y:S01]  /*0490*/  FMUL R8, R4, R23 ;  /* 0x0000001704087220 */ /* 0x000fe20000400000 */
[----:B------:R-:W2:Y:S04]  /*04a0*/  LDG.E.EL.128 R24, desc[UR4][R24.64] ;  /* 0x0000000418187981 */ /* 0x000ea8000c2e1d00 */
[----:B------:R-:W2:Y:S01]  /*04b0*/  LDG.E.EL.128 R20, desc[UR4][R20.64] ;  /* 0x0000000414147981 */ /* 0x000ea2000c2e1d00 */
[----:B------:R-:W-:-:S04]  /*04c0*/  FADD R9, -R9, R17 ;  /* 0x0000001109097221 */ /* 0x000fc80000000100 */
[----:B------:R-:W-:Y:S01]  /*04d0*/  FMUL R9, R4, R9 ;  /* 0x0000000904097220 */ /* 0x000fe20000400000 */
[----:B------:R-:W-:-:S04]  /*04e0*/  FADD R4, R7, 9.9999997473787516356e-06 ;  /* 0x3727c5ac07047421 */ /* 0x000fc80000000000 */
[----:B------:R-:W1:Y:S02]  /*04f0*/  MUFU.SQRT R7, R4 ;  /* 0x0000000400077308 */ /* 0x000e640000002000 */
[C---:B-1----:R-:W-:Y:S02]  /*0500*/  FSETP.GT.AND P0, PT, R7.reuse, 8.50705917302346158658e+37, PT ;  /* 0x7e8000000700780b */ /* 0x042fe40003f04000 */
[----:B------:R-:W-:-:S11]  /*0510*/  FSETP.GEU.AND P1, PT, R7, 1.175494350822287508e-38, PT ;  /* 0x008000000700780b */ /* 0x000fd60003f2e000 */
[----:B------:R-:W-:-:S04]  /*0520*/  @P0 FMUL R7, R7, 0.25 ;  /* 0x3e80000007070820 */ /* 0x000fc80000400000 */
[----:B------:R-:W-:-:S06]  /*0530*/  @!P1 FMUL R7, R7, 16777216 ;  /* 0x4b80000007079820 */ /* 0x000fcc0000400000 */
[----:B------:R-:W1:Y:S01]  /*0540*/  MUFU.RCP R7, R7 ;  /* 0x0000000700077308 */ /* 0x000e620000001000 */
[----:B------:R-:W-:-:S05]  /*0550*/  FSEL R2, R2, 1, P0 ;  /* 0x3f80000002027808 */ /* 0x000fca0000000000 */
[----:B------:R-:W-:-:S04]  /*0560*/  @!P1 FMUL R2, R2, 16777216 ;  /* 0x4b80000002029820 */ /* 0x000fc80000400000 */
[----:B-1----:R-:W-:Y:S01]  /*0570*/  FMUL R2, R7, R2 ;  /* 0x0000000207027220 */ /* 0x002fe20000400000 */
[C---:B------:R-:W-:Y:S01]  /*0580*/  FADD R7, -R11.reuse, R15 ;  /* 0x0000000f0b077221 */ /* 0x040fe20000000100 */
[----:B------:R-:W-:Y:S01]  /*0590*/  FADD R11, -R11, R19 ;  /* 0x000000130b0b7221 */ /* 0x000fe20000000100 */
[----:B------:R-:W-:Y:S04]  /*05a0*/  STG.E.128 desc[UR4][R28.64], R16 ;  /* 0x000000101c007986 */ /* 0x000fe8000c101d04 */
[----:B------:R-:W-:Y:S01]  /*05b0*/  STG.E.128 desc[UR4][R28.64+0x800], R12 ;  /* 0x0008000c1c007986 */ /* 0x000fe2000c101d04 */
[C-C-:B--2---:R-:W-:Y:S01]  /*05c0*/  FFMA R4, R20.reuse, R5, R24.reuse ;  /* 0x0000000514047223 */ /* 0x144fe20000000018 */
[----:B------:R-:W-:Y:S01]  /*05d0*/  FFMA R20, R20, R6, R24 ;  /* 0x0000000614147223 */ /* 0x000fe20000000018 */
[C-C-:B------:R-:W-:Y:S01]  /*05e0*/  FFMA R9, R21.reuse, R9, R25.reuse ;  /* 0x0000000915097223 */ /* 0x140fe20000000019 */
[----:B------:R-:W-:Y:S01]  /*05f0*/  FFMA R8, R21, R8, R25 ;  /* 0x0000000815087223 */ /* 0x000fe20000000019 */
[----:B------:R-:W-:Y:S01]  /*0600*/  FADD R6, -R10, R14 ;  /* 0x0000000e0a067221 */ /* 0x000fe20000000100 */
[----:B------:R-:W1:Y:S03]  /*0610*/  LDC.64 R24, c[0x0][0x240] ;  /* 0x00009000ff187b82 */ /* 0x000e660000000a00 */
[----:B------:R-:W-:Y:S01]  /*0620*/  FMUL R5, R3, R6 ;  /* 0x0000000603057220 */ /* 0x000fe20000400000 */
[----:B------:R-:W-:Y:S01]  /*0630*/  FMUL R6, R2, R7 ;  /* 0x0000000702067220 */ /* 0x000fe20000400000 */
[----:B------:R-:W-:Y:S01]  /*0640*/  FADD R10, -R10, R18 ;  /* 0x000000120a0a7221 */ /* 0x000fe20000000100 */
[----:B------:R-:W-:-:S02]  /*0650*/  FMUL R2, R2, R11 ;  /* 0x0000000b02027220 */ /* 0x000fc40000400000 */
[--C-:B------:R-:W-:Y:S01]  /*0660*/  FFMA R7, R23, R6, R27.reuse ;  /* 0x0000000617077223 */ /* 0x100fe2000000001b */
[----:B------:R-:W-:Y:S01]  /*0670*/  FMUL R3, R3, R10 ;  /* 0x0000000a03037220 */ /* 0x000fe20000400000 */
[C-C-:B------:R-:W-:Y:S01]  /*0680*/  FFMA R5, R22.reuse, R5, R26.reuse ;  /* 0x0000000516057223 */ /* 0x140fe2000000001a */
[----:B------:R-:W-:Y:S02]  /*0690*/  FFMA R2, R23, R2, R27 ;  /* 0x0000000217027223 */ /* 0x000fe4000000001b */
[----:B------:R-:W-:Y:S01]  /*06a0*/  FSETP.GEU.AND P6, PT, R7, RZ, PT ;  /* 0x000000ff0700720b */ /* 0x000fe20003fce000 */
[----:B------:R-:W-:Y:S01]  /*06b0*/  FFMA R3, R22, R3, R26 ;  /* 0x0000000316037223 */ /* 0x000fe2000000001a */
[----:B------:R-:W-:Y:S02]  /*06c0*/  FSETP.GEU.AND P5, PT, R5, RZ, PT ;  /* 0x000000ff0500720b */ /* 0x000fe40003fae000 */
[----:B------:R-:W-:Y:S02]  /*06d0*/  FSETP.GEU.AND P4, PT, R8, RZ, PT ;  /* 0x000000ff0800720b */ /* 0x000fe40003f8e000 */
[----:B------:R-:W-:-:S02]  /*06e0*/  SEL R7, R7, RZ, P6 ;  /* 0x000000ff07077207 */ /* 0x000fc40003000000 */
[----:B------:R-:W-:Y:S02]  /*06f0*/  FSETP.GEU.AND P6, PT, R4, RZ, PT ;  /* 0x000000ff0400720b */ /* 0x000fe40003fce000 */
[----:B------:R-:W-:Y:S02]  /*0700*/  FSETP.GEU.AND P0, PT, R20, RZ, PT ;  /* 0x000000ff1400720b */ /* 0x000fe40003f0e000 */
[----:B------:R-:W-:Y:S02]  /*0710*/  FSETP.GEU.AND P3, PT, R2, RZ, PT ;  /* 0x000000ff0200720b */ /* 0x000fe40003f6e000 */
[----:B------:R-:W-:Y:S02]  /*0720*/  FSETP.GEU.AND P2, PT, R3, RZ, PT ;  /* 0x000000ff0300720b */ /* 0x000fe40003f4e000 */
[----:B------:R-:W-:Y:S02]  /*0730*/  FSETP.GEU.AND P1, PT, R9, RZ, PT ;  /* 0x000000ff0900720b */ /* 0x000fe40003f2e000 */
[----:B------:R-:W-:-:S02]  /*0740*/  SEL R6, R5, RZ, P5 ;  /* 0x000000ff05067207 */ /* 0x000fc40002800000 */
[----:B------:R-:W-:Y:S01]  /*0750*/  SEL R5, R8, RZ, P4 ;  /* 0x000000ff08057207 */ /* 0x000fe20002000000 */
[----:B-1----:R-:W-:Y:S01]  /*0760*/  IMAD.WIDE R24, R0, 0x4, R24 ;  /* 0x0000000400187825 */ /* 0x002fe200078e0218 */
[----:B------:R-:W-:Y:S02]  /*0770*/  SEL R8, R4, RZ, P6 ;  /* 0x000000ff04087207 */ /* 0x000fe40003000000 */
[----:B------:R-:W-:Y:S02]  /*0780*/  SEL R11, R2, RZ, P3 ;  /* 0x000000ff020b7207 */ /* 0x000fe40001800000 */
[----:B------:R-:W-:Y:S02]  /*0790*/  SEL R10, R3, RZ, P2 ;  /* 0x000000ff030a7207 */ /* 0x000fe40001000000 */
[----:B------:R-:W-:Y:S02]  /*07a0*/  SEL R9, R9, RZ, P1 ;  /* 0x000000ff09097207 */ /* 0x000fe40000800000 */
[----:B------:R-:W-:-:S03]  /*07b0*/  SEL R4, R20, RZ, P0 ;  /* 0x000000ff14047207 */ /* 0x000fc60000000000 */
[----:B------:R-:W-:Y:S04]  /*07c0*/  STG.E.128 desc[UR4][R24.64], R8 ;  /* 0x0000000818007986 */ /* 0x000fe8000c101d04 */
[----:B------:R-:W-:Y:S01]  /*07d0*/  STG.E.128 desc[UR4][R24.64+0x800], R4 ;  /* 0x0008000418007986 */ /* 0x000fe2000c101d04 */
[----:B------:R-:W-:Y:S05]  /*07e0*/  EXIT ;  /* 0x000000000000794d */ /* 0x000fea0003800000 */
.L_x_0:
[----:B------:R-:W-:-:S00]  /*07f0*/  BRA `(.L_x_0) ;  /* 0xfffffffc00fc7947 */ /* 0x000fc0000383ffff */
[----:B------:R-:W-:-:S00]  /*0800*/  NOP ;  /* 0x0000000000007918 */ /* 0x000fc00000000000 */
[----:B------:R-:W-:-:S00]  /*0810*/  NOP ;  /* 0x0000000000007918 */ /* 0x000fc00000000000 */
[----:B------:R-:W-:-:S00]  /*0820*/  NOP ;  /* 0x0000000000007918 */ /* 0x000fc00000000000 */
[----:B------:R-:W-:-:S00]  /*0830*/  NOP ;  /* 0x0000000000007918 */ /* 0x000fc00000000000 */
[----:B------:R-:W-:-:S00]  /*0840*/  NOP ;  /* 0x0000000000007918 */ /* 0x000fc00000000000 */
[----:B------:R-:W-:-:S00]  /*0850*/  NOP ;  /* 0x0000000000007918 */ /* 0x000fc00000000000 */
[----:B------:R-:W-:-:S00]  /*0860*/  NOP ;  /* 0x0000000000007918 */ /* 0x000fc00000000000 */
[----:B------:R-:W-:-:S00]  /*0870*/  NOP ;  /* 0x0000000000007918 */ /* 0x000fc00000000000 */
.L_x_1:


//--------------------- .nv.global.init           --------------------------
	.section	.nv.global.init,"aw",@progbits
.nv.global.init:
	.type		_$_str,@object
	.size		_$_str,(_$_str_$_2 - _$_str)
_$_str:
        /*0000*/ 	.byte	0x5f, 0x5f, 0x43, 0x55, 0x44, 0x41, 0x5f, 0x46, 0x54, 0x5a, 0x00
	.type		_$_str_$_2,@object
	.size		_$_str_$_2,(.L_1 - _$_str_$_2)
_$_str_$_2:
        /*000b*/ 	.byte	0x5f, 0x5f, 0x43, 0x55, 0x44, 0x41, 0x5f, 0x50, 0x52, 0x45, 0x43, 0x5f, 0x53, 0x51, 0x52, 0x54
        /*001b*/ 	.byte	0x00
.L_1:


//--------------------- .nv.constant0.triton_poi_fused__native_batch_norm_legit_no_training_convolution_relu_9 --------------------------
	.section	.nv.constant0.triton_poi_fused__native_batch_norm_legit_no_training_convolution_relu_9,"a",@progbits
	.sectionflags	@""
	.align	4
.nv.constant0.triton_poi_fused__native_batch_norm_legit_no_training_convolution_relu_9:
	.zero		588
